//
// Generated by NVIDIA NVVM Compiler
//
// Compiler Build ID: CL-36424714
// Cuda compilation tools, release 13.0, V13.0.88
// Based on NVVM 20.0.0
//

.version 9.0
.target sm_100
.address_size 64

	// .globl	_Z17reset_nan_inf_ptrPiS_i

.visible .entry _Z17reset_nan_inf_ptrPiS_i(
	.param .u64 .ptr .align 1 _Z17reset_nan_inf_ptrPiS_i_param_0,
	.param .u64 .ptr .align 1 _Z17reset_nan_inf_ptrPiS_i_param_1,
	.param .u32 _Z17reset_nan_inf_ptrPiS_i_param_2
)
{
	.reg .pred 	%p<10>;
	.reg .b32 	%r<23>;
	.reg .b64 	%rd<22>;

	ld.param.u64 	%rd9, [_Z17reset_nan_inf_ptrPiS_i_param_0];
	ld.param.u64 	%rd10, [_Z17reset_nan_inf_ptrPiS_i_param_1];
	ld.param.u32 	%r12, [_Z17reset_nan_inf_ptrPiS_i_param_2];
	cvta.to.global.u64 	%rd1, %rd10;
	cvta.to.global.u64 	%rd2, %rd9;
	setp.lt.s32 	%p1, %r12, 1;
	@%p1 bra 	$L__BB0_12;
	and.b32  	%r1, %r12, 7;
	setp.lt.u32 	%p2, %r12, 8;
	mov.b32 	%r21, 0;
	@%p2 bra 	$L__BB0_4;
	and.b32  	%r21, %r12, 2147483640;
	neg.s32 	%r19, %r21;
	add.s64 	%rd21, %rd2, 16;
	add.s64 	%rd20, %rd1, 16;
$L__BB0_3:
	.pragma "nounroll";
	mov.b32 	%r14, 0;
	st.global.u32 	[%rd21+-16], %r14;
	st.global.u32 	[%rd20+-16], %r14;
	st.global.u32 	[%rd21+-12], %r14;
	st.global.u32 	[%rd20+-12], %r14;
	st.global.u32 	[%rd21+-8], %r14;
	st.global.u32 	[%rd20+-8], %r14;
	st.global.u32 	[%rd21+-4], %r14;
	st.global.u32 	[%rd20+-4], %r14;
	st.global.u32 	[%rd21], %r14;
	st.global.u32 	[%rd20], %r14;
	st.global.u32 	[%rd21+4], %r14;
	st.global.u32 	[%rd20+4], %r14;
	st.global.u32 	[%rd21+8], %r14;
	st.global.u32 	[%rd20+8], %r14;
	st.global.u32 	[%rd21+12], %r14;
	st.global.u32 	[%rd20+12], %r14;
	add.s32 	%r19, %r19, 8;
	add.s64 	%rd21, %rd21, 32;
	add.s64 	%rd20, %rd20, 32;
	setp.ne.s32 	%p3, %r19, 0;
	@%p3 bra 	$L__BB0_3;
$L__BB0_4:
	setp.eq.s32 	%p4, %r1, 0;
	@%p4 bra 	$L__BB0_12;
	and.b32  	%r7, %r12, 3;
	setp.lt.u32 	%p5, %r1, 4;
	@%p5 bra 	$L__BB0_7;
	mul.wide.u32 	%rd11, %r21, 4;
	add.s64 	%rd12, %rd2, %rd11;
	mov.b32 	%r15, 0;
	st.global.u32 	[%rd12], %r15;
	add.s64 	%rd13, %rd1, %rd11;
	st.global.u32 	[%rd13], %r15;
	st.global.u32 	[%rd12+4], %r15;
	st.global.u32 	[%rd13+4], %r15;
	st.global.u32 	[%rd12+8], %r15;
	st.global.u32 	[%rd13+8], %r15;
	st.global.u32 	[%rd12+12], %r15;
	st.global.u32 	[%rd13+12], %r15;
	add.s32 	%r21, %r21, 4;
$L__BB0_7:
	setp.eq.s32 	%p6, %r7, 0;
	@%p6 bra 	$L__BB0_12;
	setp.eq.s32 	%p7, %r7, 1;
	@%p7 bra 	$L__BB0_10;
	mul.wide.u32 	%rd14, %r21, 4;
	add.s64 	%rd15, %rd2, %rd14;
	mov.b32 	%r16, 0;
	st.global.u32 	[%rd15], %r16;
	add.s64 	%rd16, %rd1, %rd14;
	st.global.u32 	[%rd16], %r16;
	st.global.u32 	[%rd15+4], %r16;
	st.global.u32 	[%rd16+4], %r16;
	add.s32 	%r21, %r21, 2;
$L__BB0_10:
	and.b32  	%r17, %r12, 1;
	setp.eq.b32 	%p8, %r17, 1;
	not.pred 	%p9, %p8;
	@%p9 bra 	$L__BB0_12;
	mul.wide.u32 	%rd17, %r21, 4;
	add.s64 	%rd18, %rd2, %rd17;
	mov.b32 	%r18, 0;
	st.global.u32 	[%rd18], %r18;
	add.s64 	%rd19, %rd1, %rd17;
	st.global.u32 	[%rd19], %r18;
$L__BB0_12:
	ret;

}


// ===== COMPILED SASS (sm_100) =====

	.target	sm_100

	.elftype	@"ET_EXEC"


//--------------------- .note.nv.tkinfo           --------------------------
	.section	.note.nv.tkinfo,"",@"SHT_NOTE"
	.sectionflags	@"SHF_NOTE_NV_TKINFO"
	.tkinfo
        /*0018*/ 	.word	0x00000002
        /*0030*/ 	.string	""
        /*0030*/ 	.string	"ptxas"
        /*0030*/ 	.string	"Cuda compilation tools, release 13.0, V13.0.88"
        /*0030*/ 	.string	"Build cuda_13.0.r13.0/compiler.36424714_0"
        /*0030*/ 	.string	"-arch sm_100 -m 64 "



//--------------------- .note.nv.cuinfo           --------------------------
	.section	.note.nv.cuinfo,"",@"SHT_NOTE"
	.sectionflags	@"SHF_NOTE_NV_CUINFO"
        /*0018*/ 	.short	0x0002
        /*001a*/ 	.short	0x0064
        /*001c*/ 	.short	0x0082
	.zero		2


//--------------------- .nv.info                  --------------------------
	.section	.nv.info,"",@"SHT_CUDA_INFO"
	.align	4


	//----- nvinfo : EIATTR_REGCOUNT
	.align		4
        /*0000*/ 	.byte	0x04, 0x2f
        /*0002*/ 	.short	(.L_1 - .L_0)
	.align		4
.L_0:
        /*0004*/ 	.word	index@(_Z17reset_nan_inf_ptrPiS_i)
        /*0008*/ 	.word	0x0000000f


	//----- nvinfo : EIATTR_FRAME_SIZE
	.align		4
.L_1:
        /*000c*/ 	.byte	0x04, 0x11
        /*000e*/ 	.short	(.L_3 - .L_2)
	.align		4
.L_2:
        /*0010*/ 	.word	index@(_Z17reset_nan_inf_ptrPiS_i)
        /*0014*/ 	.word	0x00000000


	//----- nvinfo : EIATTR_MIN_STACK_SIZE
	.align		4
.L_3:
        /*0018*/ 	.byte	0x04, 0x12
        /*001a*/ 	.short	(.L_5 - .L_4)
	.align		4
.L_4:
        /*001c*/ 	.word	index@(_Z17reset_nan_inf_ptrPiS_i)
        /*0020*/ 	.word	0x00000000
.L_5:


//--------------------- .nv.compat                --------------------------
	.section	.nv.compat,"",@"SHT_CUDA_COMPAT_INFO"
	.align	4
        /*0000*/ 	.byte	0x02, 0x09, 0x00, 0x00, 0x02, 0x02, 0x01, 0x00, 0x02, 0x05, 0x05, 0x00, 0x03, 0x07, 0x01, 0x01
        /*0010*/ 	.byte	0x02, 0x03, 0x00, 0x00, 0x02, 0x06, 0x01, 0x00, 0x04, 0x0b, 0x08, 0x00, 0x09, 0x00, 0x00, 0x00
        /*0020*/ 	.byte	0x00, 0x00, 0x00, 0x00


//--------------------- .nv.info._Z17reset_nan_inf_ptrPiS_i --------------------------
	.section	.nv.info._Z17reset_nan_inf_ptrPiS_i,"",@"SHT_CUDA_INFO"
	.sectionflags	@""
	.align	4


	//----- nvinfo : EIATTR_CUDA_API_VERSION
	.align		4
        /*0000*/ 	.byte	0x04, 0x37
        /*0002*/ 	.short	(.L_7 - .L_6)
.L_6:
        /*0004*/ 	.word	0x00000082


	//----- nvinfo : EIATTR_KPARAM_INFO
	.align		4
.L_7:
        /*0008*/ 	.byte	0x04, 0x17
        /*000a*/ 	.short	(.L_9 - .L_8)
.L_8:
        /*000c*/ 	.word	0x00000000
        /*0010*/ 	.short	0x0002
        /*0012*/ 	.short	0x0010
        /*0014*/ 	.byte	0x00, 0xf0, 0x11, 0x00


	//----- nvinfo : EIATTR_KPARAM_INFO
	.align		4
.L_9:
        /*0018*/ 	.byte	0x04, 0x17
        /*001a*/ 	.short	(.L_11 - .L_10)
.L_10:
        /*001c*/ 	.word	0x00000000
        /*0020*/ 	.short	0x0001
        /*0022*/ 	.short	0x0008
        /*0024*/ 	.byte	0x00, 0xf5, 0x21, 0x00


	//----- nvinfo : EIATTR_KPARAM_INFO
	.align		4
.L_11:
        /*0028*/ 	.byte	0x04, 0x17
        /*002a*/ 	.short	(.L_13 - .L_12)
.L_12:
        /*002c*/ 	.word	0x00000000
        /*0030*/ 	.short	0x0000
        /*0032*/ 	.short	0x0000
        /*0034*/ 	.byte	0x00, 0xf5, 0x21, 0x00


	//----- nvinfo : EIATTR_SPARSE_MMA_MASK
	.align		4
.L_13:
        /*0038*/ 	.byte	0x03, 0x50
        /*003a*/ 	.short	0x0000


	//----- nvinfo : EIATTR_MAXREG_COUNT
	.align		4
        /*003c*/ 	.byte	0x03, 0x1b
        /*003e*/ 	.short	0x00ff


	//----- nvinfo : EIATTR_MERCURY_ISA_VERSION
	.align		4
        /*0040*/ 	.byte	0x03, 0x5f
        /*0042*/ 	.short	0x0101


	//----- nvinfo : EIATTR_VRC_CTA_INIT_COUNT
	.align		4
        /*0044*/ 	.byte	0x02, 0x4a
	.zero		1
	.zero		1


	//----- nvinfo : EIATTR_EXIT_INSTR_OFFSETS
	.align		4
        /*0048*/ 	.byte	0x04, 0x1c
        /*004a*/ 	.short	(.L_15 - .L_14)


	//   ....[0]....
.L_14:
        /*004c*/ 	.word	0x00000030


	//   ....[1]....
        /*0050*/ 	.word	0x00000300


	//   ....[2]....
        /*0054*/ 	.word	0x00000420


	//   ....[3]....
        /*0058*/ 	.word	0x00000500


	//   ....[4]....
        /*005c*/ 	.word	0x00000570


	//----- nvinfo : EIATTR_CBANK_PARAM_SIZE
	.align		4
.L_15:
        /*0060*/ 	.byte	0x03, 0x19
        /*0062*/ 	.short	0x0014


	//----- nvinfo : EIATTR_PARAM_CBANK
	.align		4
        /*0064*/ 	.byte	0x04, 0x0a
        /*0066*/ 	.short	(.L_17 - .L_16)
	.align		4
.L_16:
        /*0068*/ 	.word	index@(.nv.constant0._Z17reset_nan_inf_ptrPiS_i)
        /*006c*/ 	.short	0x0380
        /*006e*/ 	.short	0x0014


	//----- nvinfo : EIATTR_SW_WAR
	.align		4
.L_17:
        /*0070*/ 	.byte	0x04, 0x36
        /*0072*/ 	.short	(.L_19 - .L_18)
.L_18:
        /*0074*/ 	.word	0x00000008
.L_19:


//--------------------- .nv.callgraph             --------------------------
	.section	.nv.callgraph,"",@"SHT_CUDA_CALLGRAPH"
	.align	4
	.sectionentsize	8
	.align		4
        /*0000*/ 	.word	0x00000000
	.align		4
        /*0004*/ 	.word	0xffffffff
	.align		4
        /*0008*/ 	.word	0x00000000
	.align		4
        /*000c*/ 	.word	0xfffffffe
	.align		4
        /*0010*/ 	.word	0x00000000
	.align		4
        /*0014*/ 	.word	0xfffffffd
	.align		4
        /*0018*/ 	.word	0x00000000
	.align		4
        /*001c*/ 	.word	0xfffffffc


//--------------------- .text._Z17reset_nan_inf_ptrPiS_i --------------------------
	.section	.text._Z17reset_nan_inf_ptrPiS_i,"ax",@progbits
	.align	128
        .global         _Z17reset_nan_inf_ptrPiS_i
        .type           _Z17reset_nan_inf_ptrPiS_i,@function
        .size           _Z17reset_nan_inf_ptrPiS_i,(.L_x_5 - _Z17reset_nan_inf_ptrPiS_i)
        .other          _Z17reset_nan_inf_ptrPiS_i,@"STO_CUDA_ENTRY STV_DEFAULT"
_Z17reset_nan_inf_ptrPiS_i:
.text._Z17reset_nan_inf_ptrPiS_i:
[----:B------:R-:W-:Y:S08]  /*0000*/  LDC R1, c[0x0][0x37c] ;  /* 0x0000df00ff017b82 */ /* 0x000ff00000000800 */
[----:B------:R-:W0:Y:S02]  /*0010*/  LDC R11, c[0x0][0x390] ;  /* 0x0000e400ff0b7b82 */ /* 0x000e240000000800 */
[----:B0-----:R-:W-:-:S13]  /*0020*/  ISETP.GE.AND P0, PT, R11, 0x1, PT ;  /* 0x000000010b00780c */ /* 0x001fda0003f06270 */
[----:B------:R-:W-:Y:S05]  /*0030*/  @!P0 EXIT ;  /* 0x000000000000894d */ /* 0x000fea0003800000 */
[C---:B------:R-:W-:Y:S01]  /*0040*/  ISETP.GE.U32.AND P1, PT, R11.reuse, 0x8, PT ;  /* 0x000000080b00780c */ /* 0x040fe20003f26070 */
[----:B------:R-:W0:Y:S01]  /*0050*/  LDCU.64 UR12, c[0x0][0x358] ;  /* 0x00006b00ff0c77ac */ /* 0x000e220008000a00 */
[----:B------:R-:W-:Y:S01]  /*0060*/  LOP3.LUT R12, R11, 0x7, RZ, 0xc0, !PT ;  /* 0x000000070b0c7812 */ /* 0x000fe200078ec0ff */
[----:B------:R-:W-:-:S03]  /*0070*/  IMAD.MOV.U32 R0, RZ, RZ, RZ ;  /* 0x000000ffff007224 */ /* 0x000fc600078e00ff */
[----:B------:R-:W-:-:S07]  /*0080*/  ISETP.NE.AND P0, PT, R12, RZ, PT ;  /* 0x000000ff0c00720c */ /* 0x000fce0003f05270 */
[----:B------:R-:W-:Y:S06]  /*0090*/  @!P1 BRA `(.L_x_0) ;  /* 0x0000000000989947 */ /* 0x000fec0003800000 */
[----:B------:R-:W1:Y:S01]  /*00a0*/  LDCU.128 UR8, c[0x0][0x380] ;  /* 0x00007000ff0877ac */ /* 0x000e620008000c00 */
[----:B------:R-:W-:-:S05]  /*00b0*/  LOP3.LUT R0, R11, 0x7ffffff8, RZ, 0xc0, !PT ;  /* 0x7ffffff80b007812 */ /* 0x000fca00078ec0ff */
[----:B------:R-:W-:Y:S01]  /*00c0*/  IMAD.MOV R6, RZ, RZ, -R0 ;  /* 0x000000ffff067224 */ /* 0x000fe200078e0a00 */
[----:B-1----:R-:W-:Y:S02]  /*00d0*/  UIADD3 UR6, UP0, UPT, UR8, 0x10, URZ ;  /* 0x0000001008067890 */ /* 0x002fe4000ff1e0ff */
[----:B------:R-:W-:Y:S02]  /*00e0*/  UIADD3 UR4, UP1, UPT, UR10, 0x10, URZ ;  /* 0x000000100a047890 */ /* 0x000fe4000ff3e0ff */
[----:B------:R-:W-:Y:S02]  /*00f0*/  UIADD3.X UR7, UPT, UPT, URZ, UR9, URZ, UP0, !UPT ;  /* 0x00000009ff077290 */ /* 0x000fe400087fe4ff */
[----:B------:R-:W-:Y:S01]  /*0100*/  UIADD3.X UR5, UPT, UPT, URZ, UR11, URZ, UP1, !UPT ;  /* 0x0000000bff057290 */ /* 0x000fe20008ffe4ff */
[----:B------:R-:W-:Y:S01]  /*0110*/  IMAD.U32 R9, RZ, RZ, UR6 ;  /* 0x00000006ff097e24 */ /* 0x000fe2000f8e00ff */
[----:B------:R-:W-:Y:S02]  /*0120*/  MOV R7, UR4 ;  /* 0x0000000400077c02 */ /* 0x000fe40008000f00 */
[----:B------:R-:W-:-:S02]  /*0130*/  IMAD.U32 R10, RZ, RZ, UR7 ;  /* 0x00000007ff0a7e24 */ /* 0x000fc4000f8e00ff */
[----:B------:R-:W-:-:S07]  /*0140*/  IMAD.U32 R8, RZ, RZ, UR5 ;  /* 0x00000005ff087e24 */ /* 0x000fce000f8e00ff */
.L_x_1:
[----:B-1----:R-:W-:Y:S01]  /*0150*/  MOV R2, R9 ;  /* 0x0000000900027202 */ /* 0x002fe20000000f00 */
[----:B------:R-:W-:Y:S01]  /*0160*/  IMAD.MOV.U32 R3, RZ, RZ, R10 ;  /* 0x000000ffff037224 */ /* 0x000fe200078e000a */
[----:B------:R-:W-:Y:S01]  /*0170*/  MOV R5, R8 ;  /* 0x0000000800057202 */ /* 0x000fe20000000f00 */
[----:B------:R-:W-:Y:S01]  /*0180*/  IMAD.MOV.U32 R4, RZ, RZ, R7 ;  /* 0x000000ffff047224 */ /* 0x000fe200078e0007 */
[----:B------:R-:W-:Y:S01]  /*0190*/  IADD3 R9, P2, PT, R2, 0x20, RZ ;  /* 0x0000002002097810 */ /* 0x000fe20007f5e0ff */
[----:B------:R-:W-:Y:S01]  /*01a0*/  VIADD R6, R6, 0x8 ;  /* 0x0000000806067836 */ /* 0x000fe20000000000 */
[----:B0-----:R1:W-:Y:S02]  /*01b0*/  STG.E desc[UR12][R2.64+-0x10], RZ ;  /* 0xfffff0ff02007986 */ /* 0x0013e4000c10190c */
[----:B------:R-:W-:Y:S01]  /*01c0*/  IADD3 R7, P3, PT, R4, 0x20, RZ ;  /* 0x0000002004077810 */ /* 0x000fe20007f7e0ff */
[----:B------:R-:W-:Y:S01]  /*01d0*/  IMAD.X R10, RZ, RZ, R3, P2 ;  /* 0x000000ffff0a7224 */ /* 0x000fe200010e0603 */
[----:B------:R1:W-:Y:S01]  /*01e0*/  STG.E desc[UR12][R4.64+-0x10], RZ ;  /* 0xfffff0ff04007986 */ /* 0x0003e2000c10190c */
[----:B------:R-:W-:-:S02]  /*01f0*/  ISETP.NE.AND P1, PT, R6, RZ, PT ;  /* 0x000000ff0600720c */ /* 0x000fc40003f25270 */
[----:B------:R-:W-:Y:S01]  /*0200*/  IADD3.X R8, PT, PT, RZ, R5, RZ, P3, !PT ;  /* 0x00000005ff087210 */ /* 0x000fe20001ffe4ff */
[----:B------:R1:W-:Y:S04]  /*0210*/  STG.E desc[UR12][R2.64+-0xc], RZ ;  /* 0xfffff4ff02007986 */ /* 0x0003e8000c10190c */
        /* <DEDUP_REMOVED lines=12> */
[----:B------:R1:W-:Y:S01]  /*02e0*/  STG.E desc[UR12][R4.64+0xc], RZ ;  /* 0x00000cff04007986 */ /* 0x0003e2000c10190c */
[----:B------:R-:W-:Y:S05]  /*02f0*/  @P1 BRA `(.L_x_1) ;  /* 0xfffffffc00941947 */ /* 0x000fea000383ffff */
.L_x_0:
[----:B0-----:R-:W-:Y:S05]  /*0300*/  @!P0 EXIT ;  /* 0x000000000000894d */ /* 0x001fea0003800000 */
[----:B------:R-:W-:Y:S02]  /*0310*/  ISETP.GE.U32.AND P0, PT, R12, 0x4, PT ;  /* 0x000000040c00780c */ /* 0x000fe40003f06070 */
[----:B------:R-:W-:-:S04]  /*0320*/  LOP3.LUT R6, R11, 0x3, RZ, 0xc0, !PT ;  /* 0x000000030b067812 */ /* 0x000fc800078ec0ff */
[----:B------:R-:W-:-:S07]  /*0330*/  ISETP.NE.AND P1, PT, R6, RZ, PT ;  /* 0x000000ff0600720c */ /* 0x000fce0003f25270 */
[----:B------:R-:W-:Y:S06]  /*0340*/  @!P0 BRA `(.L_x_2) ;  /* 0x0000000000348947 */ /* 0x000fec0003800000 */
[----:B-1----:R-:W0:Y:S08]  /*0350*/  LDC.64 R2, c[0x0][0x380] ;  /* 0x0000e000ff027b82 */ /* 0x002e300000000a00 */
[----:B------:R-:W1:Y:S01]  /*0360*/  LDC.64 R4, c[0x0][0x388] ;  /* 0x0000e200ff047b82 */ /* 0x000e620000000a00 */
[----:B0-----:R-:W-:-:S05]  /*0370*/  IMAD.WIDE.U32 R2, R0, 0x4, R2 ;  /* 0x0000000400027825 */ /* 0x001fca00078e0002 */
[----:B------:R0:W-:Y:S01]  /*0380*/  STG.E desc[UR12][R2.64], RZ ;  /* 0x000000ff02007986 */ /* 0x0001e2000c10190c */
[----:B-1----:R-:W-:-:S04]  /*0390*/  IMAD.WIDE.U32 R4, R0, 0x4, R4 ;  /* 0x0000000400047825 */ /* 0x002fc800078e0004 */
[----:B------:R-:W-:Y:S01]  /*03a0*/  VIADD R0, R0, 0x4 ;  /* 0x0000000400007836 */ /* 0x000fe20000000000 */
[----:B------:R0:W-:Y:S04]  /*03b0*/  STG.E desc[UR12][R4.64], RZ ;  /* 0x000000ff04007986 */ /* 0x0001e8000c10190c */
[----:B------:R0:W-:Y:S04]  /*03c0*/  STG.E desc[UR12][R2.64+0x4], RZ ;  /* 0x000004ff02007986 */ /* 0x0001e8000c10190c */
[----:B------:R0:W-:Y:S04]  /*03d0*/  STG.E desc[UR12][R4.64+0x4], RZ ;  /* 0x000004ff04007986 */ /* 0x0001e8000c10190c */
[----:B------:R0:W-:Y:S04]  /*03e0*/  STG.E desc[UR12][R2.64+0x8], RZ ;  /* 0x000008ff02007986 */ /* 0x0001e8000c10190c */
[----:B------:R0:W-:Y:S04]  /*03f0*/  STG.E desc[UR12][R4.64+0x8], RZ ;  /* 0x000008ff04007986 */ /* 0x0001e8000c10190c */
[----:B------:R0:W-:Y:S04]  /*0400*/  STG.E desc[UR12][R2.64+0xc], RZ ;  /* 0x00000cff02007986 */ /* 0x0001e8000c10190c */
[----:B------:R0:W-:Y:S02]  /*0410*/  STG.E desc[UR12][R4.64+0xc], RZ ;  /* 0x00000cff04007986 */ /* 0x0001e4000c10190c */
.L_x_2:
[----:B------:R-:W-:Y:S05]  /*0420*/  @!P1 EXIT ;  /* 0x000000000000994d */ /* 0x000fea0003800000 */
[----:B------:R-:W-:Y:S02]  /*0430*/  ISETP.NE.AND P0, PT, R6, 0x1, PT ;  /* 0x000000010600780c */ /* 0x000fe40003f05270 */
[----:B01----:R-:W-:-:S04]  /*0440*/  LOP3.LUT R2, R11, 0x1, RZ, 0xc0, !PT ;  /* 0x000000010b027812 */ /* 0x003fc800078ec0ff */
[----:B------:R-:W-:-:S07]  /*0450*/  ISETP.NE.U32.AND P1, PT, R2, 0x1, PT ;  /* 0x000000010200780c */ /* 0x000fce0003f25070 */
[----:B------:R-:W-:Y:S06]  /*0460*/  @!P0 BRA `(.L_x_3) ;  /* 0x0000000000248947 */ /* 0x000fec0003800000 */
[----:B------:R-:W0:Y:S08]  /*0470*/  LDC.64 R2, c[0x0][0x380] ;  /* 0x0000e000ff027b82 */ /* 0x000e300000000a00 */
[----:B------:R-:W1:Y:S01]  /*0480*/  LDC.64 R4, c[0x0][0x388] ;  /* 0x0000e200ff047b82 */ /* 0x000e620000000a00 */
[----:B0-----:R-:W-:-:S05]  /*0490*/  IMAD.WIDE.U32 R2, R0, 0x4, R2 ;  /* 0x0000000400027825 */ /* 0x001fca00078e0002 */
[----:B------:R0:W-:Y:S01]  /*04a0*/  STG.E desc[UR12][R2.64], RZ ;  /* 0x000000ff02007986 */ /* 0x0001e2000c10190c */
[C---:B-1----:R-:W-:Y:S01]  /*04b0*/  IMAD.WIDE.U32 R4, R0.reuse, 0x4, R4 ;  /* 0x0000000400047825 */ /* 0x042fe200078e0004 */
[----:B------:R-:W-:-:S04]  /*04c0*/  IADD3 R0, PT, PT, R0, 0x2, RZ ;  /* 0x0000000200007810 */ /* 0x000fc80007ffe0ff */
[----:B------:R0:W-:Y:S04]  /*04d0*/  STG.E desc[UR12][R4.64], RZ ;  /* 0x000000ff04007986 */ /* 0x0001e8000c10190c */
[----:B------:R0:W-:Y:S04]  /*04e0*/  STG.E desc[UR12][R2.64+0x4], RZ ;  /* 0x000004ff02007986 */ /* 0x0001e8000c10190c */
[----:B------:R0:W-:Y:S02]  /*04f0*/  STG.E desc[UR12][R4.64+0x4], RZ ;  /* 0x000004ff04007986 */ /* 0x0001e4000c10190c */
.L_x_3:
[----:B------:R-:W-:Y:S05]  /*0500*/  @P1 EXIT ;  /* 0x000000000000194d */ /* 0x000fea0003800000 */
[----:B0-----:R-:W0:Y:S08]  /*0510*/  LDC.64 R2, c[0x0][0x380] ;  /* 0x0000e000ff027b82 */ /* 0x001e300000000a00 */
[----:B------:R-:W1:Y:S01]  /*0520*/  LDC.64 R4, c[0x0][0x388] ;  /* 0x0000e200ff047b82 */ /* 0x000e620000000a00 */
[----:B0-----:R-:W-:-:S05]  /*0530*/  IMAD.WIDE.U32 R2, R0, 0x4, R2 ;  /* 0x0000000400027825 */ /* 0x001fca00078e0002 */
[----:B------:R-:W-:Y:S01]  /*0540*/  STG.E desc[UR12][R2.64], RZ ;  /* 0x000000ff02007986 */ /* 0x000fe2000c10190c */
[----:B-1----:R-:W-:-:S05]  /*0550*/  IMAD.WIDE.U32 R4, R0, 0x4, R4 ;  /* 0x0000000400047825 */ /* 0x002fca00078e0004 */
[----:B------:R-:W-:Y:S01]  /*0560*/  STG.E desc[UR12][R4.64], RZ ;  /* 0x000000ff04007986 */ /* 0x000fe2000c10190c */
[----:B------:R-:W-:Y:S05]  /*0570*/  EXIT ;  /* 0x000000000000794d */ /* 0x000fea0003800000 */
.L_x_4:
[----:B------:R-:W-:-:S00]  /*0580*/  BRA `(.L_x_4) ;  /* 0xfffffffc00fc7947 */ /* 0x000fc0000383ffff */
[----:B------:R-:W-:-:S00]  /*0590*/  NOP ;  /* 0x0000000000007918 */ /* 0x000fc00000000000 */
        /* <DEDUP_REMOVED lines=14> */
.L_x_5:


//--------------------- .nv.shared.reserved.0     --------------------------
	.section	.nv.shared.reserved.0,"aw",@nobits
	.weak		__nv_reservedSMEM_offset_0_alias
	.size		__nv_reservedSMEM_offset_0_alias, 0, 64
	.other		__nv_reservedSMEM_offset_0_alias,@"STO_CUDA_RESERVED_SHARED STV_DEFAULT"
__nv_reservedSMEM_offset_0_alias:
	.zero		0
	.zero		64


//--------------------- .nv.constant0._Z17reset_nan_inf_ptrPiS_i --------------------------
	.section	.nv.constant0._Z17reset_nan_inf_ptrPiS_i,"a",@progbits
	.sectionflags	@""
	.align	4
.nv.constant0._Z17reset_nan_inf_ptrPiS_i:
	.zero		916


//--------------------- SYMBOLS --------------------------

	.type		.nv.reservedSmem.offset0,@object
	.size		.nv.reservedSmem.offset0,0x4
